//
// Generated by NVIDIA NVVM Compiler
//
// Compiler Build ID: CL-36424714
// Cuda compilation tools, release 13.0, V13.0.88
// Based on NVVM 20.0.0
//

.version 9.0
.target sm_100
.address_size 64

	// .globl	_Z9reductionPfS_i
.extern .shared .align 16 .b8 sdata[];

.visible .entry _Z9reductionPfS_i(
	.param .u64 .ptr .align 1 _Z9reductionPfS_i_param_0,
	.param .u64 .ptr .align 1 _Z9reductionPfS_i_param_1,
	.param .u32 _Z9reductionPfS_i_param_2
)
{
	.reg .pred 	%p<6>;
	.reg .b32 	%r<18>;
	.reg .b32 	%f<6>;
	.reg .b64 	%rd<9>;

	ld.param.u64 	%rd1, [_Z9reductionPfS_i_param_0];
	ld.param.u64 	%rd2, [_Z9reductionPfS_i_param_1];
	ld.param.u32 	%r8, [_Z9reductionPfS_i_param_2];
	mov.u32 	%r1, %tid.x;
	mov.u32 	%r2, %ntid.x;
	mov.u32 	%r3, %ctaid.x;
	mad.lo.s32 	%r4, %r2, %r3, %r1;
	shl.b32 	%r9, %r1, 2;
	mov.u32 	%r10, sdata;
	add.s32 	%r5, %r10, %r9;
	mov.b32 	%r11, 0;
	st.shared.u32 	[%r5], %r11;
	setp.ge.u32 	%p1, %r4, %r8;
	@%p1 bra 	$L__BB0_2;
	cvta.to.global.u64 	%rd3, %rd1;
	mul.wide.u32 	%rd4, %r4, 4;
	add.s64 	%rd5, %rd3, %rd4;
	ld.global.f32 	%f1, [%rd5];
	st.shared.f32 	[%r5], %f1;
$L__BB0_2:
	bar.sync 	0;
	setp.lt.u32 	%p2, %r2, 2;
	@%p2 bra 	$L__BB0_7;
	mov.b32 	%r17, 1;
$L__BB0_4:
	shl.b32 	%r7, %r17, 1;
	add.s32 	%r13, %r7, -1;
	and.b32  	%r14, %r13, %r1;
	setp.ne.s32 	%p3, %r14, 0;
	@%p3 bra 	$L__BB0_6;
	shl.b32 	%r15, %r17, 2;
	add.s32 	%r16, %r5, %r15;
	ld.shared.f32 	%f2, [%r16];
	ld.shared.f32 	%f3, [%r5];
	add.f32 	%f4, %f2, %f3;
	st.shared.f32 	[%r5], %f4;
$L__BB0_6:
	bar.sync 	0;
	setp.lt.u32 	%p4, %r7, %r2;
	mov.u32 	%r17, %r7;
	@%p4 bra 	$L__BB0_4;
$L__BB0_7:
	setp.ne.s32 	%p5, %r1, 0;
	@%p5 bra 	$L__BB0_9;
	ld.shared.f32 	%f5, [sdata];
	cvta.to.global.u64 	%rd6, %rd2;
	mul.wide.u32 	%rd7, %r3, 4;
	add.s64 	%rd8, %rd6, %rd7;
	st.global.f32 	[%rd8], %f5;
$L__BB0_9:
	ret;

}


// ===== COMPILED SASS (sm_100) =====

	.target	sm_100

	.elftype	@"ET_EXEC"


//--------------------- .note.nv.tkinfo           --------------------------
	.section	.note.nv.tkinfo,"",@"SHT_NOTE"
	.sectionflags	@"SHF_NOTE_NV_TKINFO"
	.tkinfo
        /*0018*/ 	.word	0x00000002
        /*0030*/ 	.string	""
        /*0030*/ 	.string	"ptxas"
        /*0030*/ 	.string	"Cuda compilation tools, release 13.0, V13.0.88"
        /*0030*/ 	.string	"Build cuda_13.0.r13.0/compiler.36424714_0"
        /*0030*/ 	.string	"-arch sm_100 -m 64 "



//--------------------- .note.nv.cuinfo           --------------------------
	.section	.note.nv.cuinfo,"",@"SHT_NOTE"
	.sectionflags	@"SHF_NOTE_NV_CUINFO"
        /*0018*/ 	.short	0x0002
        /*001a*/ 	.short	0x0064
        /*001c*/ 	.short	0x0082
	.zero		2


//--------------------- .nv.info                  --------------------------
	.section	.nv.info,"",@"SHT_CUDA_INFO"
	.align	4


	//----- nvinfo : EIATTR_REGCOUNT
	.align		4
        /*0000*/ 	.byte	0x04, 0x2f
        /*0002*/ 	.short	(.L_1 - .L_0)
	.align		4
.L_0:
        /*0004*/ 	.word	index@(_Z9reductionPfS_i)
        /*0008*/ 	.word	0x0000000c


	//----- nvinfo : EIATTR_FRAME_SIZE
	.align		4
.L_1:
        /*000c*/ 	.byte	0x04, 0x11
        /*000e*/ 	.short	(.L_3 - .L_2)
	.align		4
.L_2:
        /*0010*/ 	.word	index@(_Z9reductionPfS_i)
        /*0014*/ 	.word	0x00000000


	//----- nvinfo : EIATTR_MIN_STACK_SIZE
	.align		4
.L_3:
        /*0018*/ 	.byte	0x04, 0x12
        /*001a*/ 	.short	(.L_5 - .L_4)
	.align		4
.L_4:
        /*001c*/ 	.word	index@(_Z9reductionPfS_i)
        /*0020*/ 	.word	0x00000000
.L_5:


//--------------------- .nv.compat                --------------------------
	.section	.nv.compat,"",@"SHT_CUDA_COMPAT_INFO"
	.align	4
        /*0000*/ 	.byte	0x02, 0x09, 0x00, 0x00, 0x02, 0x02, 0x01, 0x00, 0x02, 0x05, 0x05, 0x00, 0x03, 0x07, 0x01, 0x01
        /*0010*/ 	.byte	0x02, 0x03, 0x00, 0x00, 0x02, 0x06, 0x01, 0x00, 0x04, 0x0b, 0x08, 0x00, 0x09, 0x00, 0x00, 0x00
        /*0020*/ 	.byte	0x00, 0x00, 0x00, 0x00


//--------------------- .nv.info._Z9reductionPfS_i --------------------------
	.section	.nv.info._Z9reductionPfS_i,"",@"SHT_CUDA_INFO"
	.sectionflags	@""
	.align	4


	//----- nvinfo : EIATTR_CUDA_API_VERSION
	.align		4
        /*0000*/ 	.byte	0x04, 0x37
        /*0002*/ 	.short	(.L_7 - .L_6)
.L_6:
        /*0004*/ 	.word	0x00000082


	//----- nvinfo : EIATTR_KPARAM_INFO
	.align		4
.L_7:
        /*0008*/ 	.byte	0x04, 0x17
        /*000a*/ 	.short	(.L_9 - .L_8)
.L_8:
        /*000c*/ 	.word	0x00000000
        /*0010*/ 	.short	0x0002
        /*0012*/ 	.short	0x0010
        /*0014*/ 	.byte	0x00, 0xf0, 0x11, 0x00


	//----- nvinfo : EIATTR_KPARAM_INFO
	.align		4
.L_9:
        /*0018*/ 	.byte	0x04, 0x17
        /*001a*/ 	.short	(.L_11 - .L_10)
.L_10:
        /*001c*/ 	.word	0x00000000
        /*0020*/ 	.short	0x0001
        /*0022*/ 	.short	0x0008
        /*0024*/ 	.byte	0x00, 0xf5, 0x21, 0x00


	//----- nvinfo : EIATTR_KPARAM_INFO
	.align		4
.L_11:
        /*0028*/ 	.byte	0x04, 0x17
        /*002a*/ 	.short	(.L_13 - .L_12)
.L_12:
        /*002c*/ 	.word	0x00000000
        /*0030*/ 	.short	0x0000
        /*0032*/ 	.short	0x0000
        /*0034*/ 	.byte	0x00, 0xf5, 0x21, 0x00


	//----- nvinfo : EIATTR_SPARSE_MMA_MASK
	.align		4
.L_13:
        /*0038*/ 	.byte	0x03, 0x50
        /*003a*/ 	.short	0x0000


	//----- nvinfo : EIATTR_MAXREG_COUNT
	.align		4
        /*003c*/ 	.byte	0x03, 0x1b
        /*003e*/ 	.short	0x00ff


	//----- nvinfo : EIATTR_NUM_BARRIERS
	.align		4
        /*0040*/ 	.byte	0x02, 0x4c
        /*0042*/ 	.byte	0x01
	.zero		1


	//----- nvinfo : EIATTR_MERCURY_ISA_VERSION
	.align		4
        /*0044*/ 	.byte	0x03, 0x5f
        /*0046*/ 	.short	0x0101


	//----- nvinfo : EIATTR_VRC_CTA_INIT_COUNT
	.align		4
        /*0048*/ 	.byte	0x02, 0x4a
	.zero		1
	.zero		1


	//----- nvinfo : EIATTR_EXIT_INSTR_OFFSETS
	.align		4
        /*004c*/ 	.byte	0x04, 0x1c
        /*004e*/ 	.short	(.L_15 - .L_14)


	//   ....[0]....
.L_14:
        /*0050*/ 	.word	0x00000220


	//   ....[1]....
        /*0054*/ 	.word	0x000002a0


	//----- nvinfo : EIATTR_CBANK_PARAM_SIZE
	.align		4
.L_15:
        /*0058*/ 	.byte	0x03, 0x19
        /*005a*/ 	.short	0x0014


	//----- nvinfo : EIATTR_PARAM_CBANK
	.align		4
        /*005c*/ 	.byte	0x04, 0x0a
        /*005e*/ 	.short	(.L_17 - .L_16)
	.align		4
.L_16:
        /*0060*/ 	.word	index@(.nv.constant0._Z9reductionPfS_i)
        /*0064*/ 	.short	0x0380
        /*0066*/ 	.short	0x0014


	//----- nvinfo : EIATTR_SW_WAR
	.align		4
.L_17:
        /*0068*/ 	.byte	0x04, 0x36
        /*006a*/ 	.short	(.L_19 - .L_18)
.L_18:
        /*006c*/ 	.word	0x00000008
.L_19:


//--------------------- .nv.callgraph             --------------------------
	.section	.nv.callgraph,"",@"SHT_CUDA_CALLGRAPH"
	.align	4
	.sectionentsize	8
	.align		4
        /*0000*/ 	.word	0x00000000
	.align		4
        /*0004*/ 	.word	0xffffffff
	.align		4
        /*0008*/ 	.word	0x00000000
	.align		4
        /*000c*/ 	.word	0xfffffffe
	.align		4
        /*0010*/ 	.word	0x00000000
	.align		4
        /*0014*/ 	.word	0xfffffffd
	.align		4
        /*0018*/ 	.word	0x00000000
	.align		4
        /*001c*/ 	.word	0xfffffffc


//--------------------- .text._Z9reductionPfS_i   --------------------------
	.section	.text._Z9reductionPfS_i,"ax",@progbits
	.align	128
        .global         _Z9reductionPfS_i
        .type           _Z9reductionPfS_i,@function
        .size           _Z9reductionPfS_i,(.L_x_3 - _Z9reductionPfS_i)
        .other          _Z9reductionPfS_i,@"STO_CUDA_ENTRY STV_DEFAULT"
_Z9reductionPfS_i:
.text._Z9reductionPfS_i:
[----:B------:R-:W-:Y:S01]  /*0000*/  LDC R1, c[0x0][0x37c] ;  /* 0x0000df00ff017b82 */ /* 0x000fe20000000800 */
[----:B------:R-:W0:Y:S01]  /*0010*/  S2R R7, SR_TID.X ;  /* 0x0000000000077919 */ /* 0x000e220000002100 */
[----:B------:R-:W0:Y:S01]  /*0020*/  LDCU UR8, c[0x0][0x360] ;  /* 0x00006c00ff0877ac */ /* 0x000e220008000800 */
[----:B------:R-:W-:Y:S01]  /*0030*/  IMAD.MOV.U32 R9, RZ, RZ, RZ ;  /* 0x000000ffff097224 */ /* 0x000fe200078e00ff */
[----:B------:R-:W0:Y:S01]  /*0040*/  S2R R4, SR_CTAID.X ;  /* 0x0000000000047919 */ /* 0x000e220000002500 */
[----:B------:R-:W1:Y:S01]  /*0050*/  LDCU UR4, c[0x0][0x390] ;  /* 0x00007200ff0477ac */ /* 0x000e620008000800 */
[----:B------:R-:W2:Y:S01]  /*0060*/  LDCU.64 UR6, c[0x0][0x358] ;  /* 0x00006b00ff0677ac */ /* 0x000ea20008000a00 */
[----:B0-----:R-:W-:-:S05]  /*0070*/  IMAD R5, R4, UR8, R7 ;  /* 0x0000000804057c24 */ /* 0x001fca000f8e0207 */
[----:B-1----:R-:W-:-:S13]  /*0080*/  ISETP.GE.U32.AND P0, PT, R5, UR4, PT ;  /* 0x0000000405007c0c */ /* 0x002fda000bf06070 */
[----:B------:R-:W0:Y:S02]  /*0090*/  @!P0 LDC.64 R2, c[0x0][0x380] ;  /* 0x0000e000ff028b82 */ /* 0x000e240000000a00 */
[----:B0-----:R-:W-:-:S05]  /*00a0*/  @!P0 IMAD.WIDE.U32 R2, R5, 0x4, R2 ;  /* 0x0000000405028825 */ /* 0x001fca00078e0002 */
[----:B--2---:R-:W2:Y:S01]  /*00b0*/  @!P0 LDG.E R9, desc[UR6][R2.64] ;  /* 0x0000000602098981 */ /* 0x004ea2000c1e1900 */
[----:B------:R-:W0:Y:S01]  /*00c0*/  S2UR UR5, SR_CgaCtaId ;  /* 0x00000000000579c3 */ /* 0x000e220000008800 */
[----:B------:R-:W-:Y:S01]  /*00d0*/  UMOV UR4, 0x400 ;  /* 0x0000040000047882 */ /* 0x000fe20000000000 */
[----:B------:R-:W-:Y:S01]  /*00e0*/  UISETP.GE.U32.AND UP0, UPT, UR8, 0x2, UPT ;  /* 0x000000020800788c */ /* 0x000fe2000bf06070 */
[----:B------:R-:W-:Y:S01]  /*00f0*/  ISETP.NE.AND P0, PT, R7, RZ, PT ;  /* 0x000000ff0700720c */ /* 0x000fe20003f05270 */
[----:B0-----:R-:W-:-:S06]  /*0100*/  ULEA UR4, UR5, UR4, 0x18 ;  /* 0x0000000405047291 */ /* 0x001fcc000f8ec0ff */
[----:B------:R-:W-:-:S05]  /*0110*/  LEA R0, R7, UR4, 0x2 ;  /* 0x0000000407007c11 */ /* 0x000fca000f8e10ff */
[----:B--2---:R0:W-:Y:S01]  /*0120*/  STS [R0], R9 ;  /* 0x0000000900007388 */ /* 0x0041e20000000800 */
[----:B------:R-:W-:Y:S06]  /*0130*/  BAR.SYNC.DEFER_BLOCKING 0x0 ;  /* 0x0000000000007b1d */ /* 0x000fec0000010000 */
[----:B------:R-:W-:Y:S05]  /*0140*/  BRA.U !UP0, `(.L_x_0) ;  /* 0x0000000108347547 */ /* 0x000fea000b800000 */
[----:B------:R-:W-:-:S07]  /*0150*/  IMAD.MOV.U32 R3, RZ, RZ, 0x1 ;  /* 0x00000001ff037424 */ /* 0x000fce00078e00ff */
.L_x_1:
[----:B------:R-:W-:-:S05]  /*0160*/  SHF.L.U32 R6, R3, 0x1, RZ ;  /* 0x0000000103067819 */ /* 0x000fca00000006ff */
[----:B------:R-:W-:-:S05]  /*0170*/  VIADD R2, R6, 0xffffffff ;  /* 0xffffffff06027836 */ /* 0x000fca0000000000 */
[----:B------:R-:W-:-:S13]  /*0180*/  LOP3.LUT P1, RZ, R2, R7, RZ, 0xc0, !PT ;  /* 0x0000000702ff7212 */ /* 0x000fda000782c0ff */
[----:B------:R-:W-:Y:S02]  /*0190*/  @!P1 LEA R2, R3, R0, 0x2 ;  /* 0x0000000003029211 */ /* 0x000fe400078e10ff */
[----:B------:R-:W-:Y:S04]  /*01a0*/  @!P1 LDS R3, [R0] ;  /* 0x0000000000039984 */ /* 0x000fe80000000800 */
[----:B------:R-:W1:Y:S02]  /*01b0*/  @!P1 LDS R2, [R2] ;  /* 0x0000000002029984 */ /* 0x000e640000000800 */
[----:B-1----:R-:W-:Y:S01]  /*01c0*/  @!P1 FADD R5, R2, R3 ;  /* 0x0000000302059221 */ /* 0x002fe20000000000 */
[----:B------:R-:W-:-:S04]  /*01d0*/  MOV R3, R6 ;  /* 0x0000000600037202 */ /* 0x000fc80000000f00 */
[----:B------:R1:W-:Y:S01]  /*01e0*/  @!P1 STS [R0], R5 ;  /* 0x0000000500009388 */ /* 0x0003e20000000800 */
[----:B------:R-:W-:Y:S01]  /*01f0*/  BAR.SYNC.DEFER_BLOCKING 0x0 ;  /* 0x0000000000007b1d */ /* 0x000fe20000010000 */
[----:B------:R-:W-:-:S13]  /*0200*/  ISETP.GE.U32.AND P1, PT, R6, UR8, PT ;  /* 0x0000000806007c0c */ /* 0x000fda000bf26070 */
[----:B-1----:R-:W-:Y:S05]  /*0210*/  @!P1 BRA `(.L_x_1) ;  /* 0xfffffffc00d09947 */ /* 0x002fea000383ffff */
.L_x_0:
[----:B------:R-:W-:Y:S05]  /*0220*/  @P0 EXIT ;  /* 0x000000000000094d */ /* 0x000fea0003800000 */
[----:B------:R-:W1:Y:S01]  /*0230*/  S2UR UR5, SR_CgaCtaId ;  /* 0x00000000000579c3 */ /* 0x000e620000008800 */
[----:B------:R-:W-:-:S07]  /*0240*/  UMOV UR4, 0x400 ;  /* 0x0000040000047882 */ /* 0x000fce0000000000 */
[----:B------:R-:W2:Y:S01]  /*0250*/  LDC.64 R2, c[0x0][0x388] ;  /* 0x0000e200ff027b82 */ /* 0x000ea20000000a00 */
[----:B-1----:R-:W-:Y:S01]  /*0260*/  ULEA UR4, UR5, UR4, 0x18 ;  /* 0x0000000405047291 */ /* 0x002fe2000f8ec0ff */
[----:B--2---:R-:W-:-:S08]  /*0270*/  IMAD.WIDE.U32 R2, R4, 0x4, R2 ;  /* 0x0000000404027825 */ /* 0x004fd000078e0002 */
[----:B------:R-:W1:Y:S04]  /*0280*/  LDS R5, [UR4] ;  /* 0x00000004ff057984 */ /* 0x000e680008000800 */
[----:B-1----:R-:W-:Y:S01]  /*0290*/  STG.E desc[UR6][R2.64], R5 ;  /* 0x0000000502007986 */ /* 0x002fe2000c101906 */
[----:B------:R-:W-:Y:S05]  /*02a0*/  EXIT ;  /* 0x000000000000794d */ /* 0x000fea0003800000 */
.L_x_2:
[----:B------:R-:W-:-:S00]  /*02b0*/  BRA `(.L_x_2) ;  /* 0xfffffffc00fc7947 */ /* 0x000fc0000383ffff */
[----:B------:R-:W-:-:S00]  /*02c0*/  NOP ;  /* 0x0000000000007918 */ /* 0x000fc00000000000 */
        /* <DEDUP_REMOVED lines=11> */
.L_x_3:


//--------------------- .nv.shared._Z9reductionPfS_i --------------------------
	.section	.nv.shared._Z9reductionPfS_i,"aw",@nobits
	.sectionflags	@""
	.align	16
	.zero		1024


//--------------------- .nv.shared.reserved.0     --------------------------
	.section	.nv.shared.reserved.0,"aw",@nobits
	.weak		__nv_reservedSMEM_offset_0_alias
	.size		__nv_reservedSMEM_offset_0_alias, 0, 64
	.other		__nv_reservedSMEM_offset_0_alias,@"STO_CUDA_RESERVED_SHARED STV_DEFAULT"
__nv_reservedSMEM_offset_0_alias:
	.zero		0
	.zero		64


//--------------------- .nv.constant0._Z9reductionPfS_i --------------------------
	.section	.nv.constant0._Z9reductionPfS_i,"a",@progbits
	.sectionflags	@""
	.align	4
.nv.constant0._Z9reductionPfS_i:
	.zero		916


//--------------------- SYMBOLS --------------------------

	.type		.nv.reservedSmem.offset0,@object
	.size		.nv.reservedSmem.offset0,0x4
	.type		.nv.reservedSmem.cap,@object
	.size		.nv.reservedSmem.cap,0x4
